//
// Generated by NVIDIA NVVM Compiler
//
// Compiler Build ID: CL-36424714
// Cuda compilation tools, release 13.0, V13.0.88
// Based on NVVM 20.0.0
//

.version 9.0
.target sm_100
.address_size 64

	// .globl	_Z17parallel_traverseiPiS_PxS_i

.visible .entry _Z17parallel_traverseiPiS_PxS_i(
	.param .u32 _Z17parallel_traverseiPiS_PxS_i_param_0,
	.param .u64 .ptr .align 1 _Z17parallel_traverseiPiS_PxS_i_param_1,
	.param .u64 .ptr .align 1 _Z17parallel_traverseiPiS_PxS_i_param_2,
	.param .u64 .ptr .align 1 _Z17parallel_traverseiPiS_PxS_i_param_3,
	.param .u64 .ptr .align 1 _Z17parallel_traverseiPiS_PxS_i_param_4,
	.param .u32 _Z17parallel_traverseiPiS_PxS_i_param_5
)
{
	.reg .pred 	%p<5>;
	.reg .b32 	%r<18>;
	.reg .b64 	%rd<35>;

	ld.param.u32 	%r5, [_Z17parallel_traverseiPiS_PxS_i_param_0];
	ld.param.u64 	%rd8, [_Z17parallel_traverseiPiS_PxS_i_param_1];
	ld.param.u64 	%rd7, [_Z17parallel_traverseiPiS_PxS_i_param_2];
	ld.param.u64 	%rd9, [_Z17parallel_traverseiPiS_PxS_i_param_3];
	ld.param.u64 	%rd10, [_Z17parallel_traverseiPiS_PxS_i_param_4];
	ld.param.u32 	%r6, [_Z17parallel_traverseiPiS_PxS_i_param_5];
	cvta.to.global.u64 	%rd1, %rd10;
	cvta.to.global.u64 	%rd2, %rd8;
	cvta.to.global.u64 	%rd3, %rd9;
	mov.u32 	%r1, %tid.x;
	mul.wide.s32 	%rd11, %r5, 8;
	add.s64 	%rd4, %rd3, %rd11;
	ld.global.u64 	%rd5, [%rd4];
	and.b64  	%rd12, %rd5, 6;
	setp.ne.s64 	%p1, %rd12, 4;
	@%p1 bra 	$L__BB0_7;
	mul.wide.u32 	%rd13, %r1, 8;
	add.s64 	%rd6, %rd3, %rd13;
	ld.global.u64 	%rd14, [%rd6];
	and.b64  	%rd15, %rd14, 4;
	setp.ne.s64 	%p2, %rd15, 0;
	@%p2 bra 	$L__BB0_6;
	mad.lo.s32 	%r7, %r6, %r5, %r1;
	mul.wide.s32 	%rd16, %r7, 4;
	add.s64 	%rd17, %rd2, %rd16;
	ld.global.u32 	%r2, [%rd17];
	cvta.to.global.u64 	%rd18, %rd7;
	add.s64 	%rd19, %rd18, %rd16;
	ld.global.u32 	%r3, [%rd19];
	setp.le.s32 	%p3, %r3, %r2;
	@%p3 bra 	$L__BB0_4;
	shr.u64 	%rd20, %rd5, 13;
	cvt.u32.u64 	%r8, %rd20;
	sub.s32 	%r9, %r3, %r2;
	min.s32 	%r10, %r8, %r9;
	mul.wide.s32 	%rd21, %r10, 8192;
	add.s64 	%rd23, %rd11, %rd21;
	or.b64  	%rd24, %rd23, 5;
	st.global.u64 	[%rd6], %rd24;
	ld.global.u32 	%r11, [%rd1];
	add.s32 	%r12, %r11, 1;
	st.global.u32 	[%rd1], %r12;
$L__BB0_4:
	mad.lo.s32 	%r13, %r6, %r1, %r5;
	mul.wide.s32 	%rd25, %r13, 4;
	add.s64 	%rd26, %rd2, %rd25;
	ld.global.u32 	%r4, [%rd26];
	setp.lt.s32 	%p4, %r4, 1;
	@%p4 bra 	$L__BB0_6;
	ld.global.u64 	%rd27, [%rd4];
	shr.u64 	%rd28, %rd27, 13;
	cvt.u32.u64 	%r14, %rd28;
	min.s32 	%r15, %r14, %r4;
	mul.wide.s32 	%rd30, %r15, 8192;
	add.s64 	%rd31, %rd11, %rd30;
	or.b64  	%rd32, %rd31, 4;
	st.global.u64 	[%rd6], %rd32;
	ld.global.u32 	%r16, [%rd1];
	add.s32 	%r17, %r16, 1;
	st.global.u32 	[%rd1], %r17;
$L__BB0_6:
	bar.sync 	0;
	ld.global.u64 	%rd33, [%rd4];
	or.b64  	%rd34, %rd33, 2;
	st.global.u64 	[%rd4], %rd34;
$L__BB0_7:
	ret;

}


// ===== COMPILED SASS (sm_100) =====

	.target	sm_100

	.elftype	@"ET_EXEC"


//--------------------- .note.nv.tkinfo           --------------------------
	.section	.note.nv.tkinfo,"",@"SHT_NOTE"
	.sectionflags	@"SHF_NOTE_NV_TKINFO"
	.tkinfo
        /*0018*/ 	.word	0x00000002
        /*0030*/ 	.string	""
        /*0030*/ 	.string	"ptxas"
        /*0030*/ 	.string	"Cuda compilation tools, release 13.0, V13.0.88"
        /*0030*/ 	.string	"Build cuda_13.0.r13.0/compiler.36424714_0"
        /*0030*/ 	.string	"-arch sm_100 -m 64 "



//--------------------- .note.nv.cuinfo           --------------------------
	.section	.note.nv.cuinfo,"",@"SHT_NOTE"
	.sectionflags	@"SHF_NOTE_NV_CUINFO"
        /*0018*/ 	.short	0x0002
        /*001a*/ 	.short	0x0064
        /*001c*/ 	.short	0x0082
	.zero		2


//--------------------- .nv.info                  --------------------------
	.section	.nv.info,"",@"SHT_CUDA_INFO"
	.align	4


	//----- nvinfo : EIATTR_REGCOUNT
	.align		4
        /*0000*/ 	.byte	0x04, 0x2f
        /*0002*/ 	.short	(.L_1 - .L_0)
	.align		4
.L_0:
        /*0004*/ 	.word	index@(_Z17parallel_traverseiPiS_PxS_i)
        /*0008*/ 	.word	0x00000018


	//----- nvinfo : EIATTR_FRAME_SIZE
	.align		4
.L_1:
        /*000c*/ 	.byte	0x04, 0x11
        /*000e*/ 	.short	(.L_3 - .L_2)
	.align		4
.L_2:
        /*0010*/ 	.word	index@(_Z17parallel_traverseiPiS_PxS_i)
        /*0014*/ 	.word	0x00000000


	//----- nvinfo : EIATTR_MIN_STACK_SIZE
	.align		4
.L_3:
        /*0018*/ 	.byte	0x04, 0x12
        /*001a*/ 	.short	(.L_5 - .L_4)
	.align		4
.L_4:
        /*001c*/ 	.word	index@(_Z17parallel_traverseiPiS_PxS_i)
        /*0020*/ 	.word	0x00000000
.L_5:


//--------------------- .nv.compat                --------------------------
	.section	.nv.compat,"",@"SHT_CUDA_COMPAT_INFO"
	.align	4
        /*0000*/ 	.byte	0x02, 0x09, 0x00, 0x00, 0x02, 0x02, 0x01, 0x00, 0x02, 0x05, 0x05, 0x00, 0x03, 0x07, 0x01, 0x01
        /*0010*/ 	.byte	0x02, 0x03, 0x00, 0x00, 0x02, 0x06, 0x01, 0x00, 0x04, 0x0b, 0x08, 0x00, 0x09, 0x00, 0x00, 0x00
        /*0020*/ 	.byte	0x00, 0x00, 0x00, 0x00


//--------------------- .nv.info._Z17parallel_traverseiPiS_PxS_i --------------------------
	.section	.nv.info._Z17parallel_traverseiPiS_PxS_i,"",@"SHT_CUDA_INFO"
	.sectionflags	@""
	.align	4


	//----- nvinfo : EIATTR_CUDA_API_VERSION
	.align		4
        /*0000*/ 	.byte	0x04, 0x37
        /*0002*/ 	.short	(.L_7 - .L_6)
.L_6:
        /*0004*/ 	.word	0x00000082


	//----- nvinfo : EIATTR_KPARAM_INFO
	.align		4
.L_7:
        /*0008*/ 	.byte	0x04, 0x17
        /*000a*/ 	.short	(.L_9 - .L_8)
.L_8:
        /*000c*/ 	.word	0x00000000
        /*0010*/ 	.short	0x0005
        /*0012*/ 	.short	0x0028
        /*0014*/ 	.byte	0x00, 0xf0, 0x11, 0x00


	//----- nvinfo : EIATTR_KPARAM_INFO
	.align		4
.L_9:
        /*0018*/ 	.byte	0x04, 0x17
        /*001a*/ 	.short	(.L_11 - .L_10)
.L_10:
        /*001c*/ 	.word	0x00000000
        /*0020*/ 	.short	0x0004
        /*0022*/ 	.short	0x0020
        /*0024*/ 	.byte	0x00, 0xf5, 0x21, 0x00


	//----- nvinfo : EIATTR_KPARAM_INFO
	.align		4
.L_11:
        /*0028*/ 	.byte	0x04, 0x17
        /*002a*/ 	.short	(.L_13 - .L_12)
.L_12:
        /*002c*/ 	.word	0x00000000
        /*0030*/ 	.short	0x0003
        /*0032*/ 	.short	0x0018
        /*0034*/ 	.byte	0x00, 0xf5, 0x21, 0x00


	//----- nvinfo : EIATTR_KPARAM_INFO
	.align		4
.L_13:
        /*0038*/ 	.byte	0x04, 0x17
        /*003a*/ 	.short	(.L_15 - .L_14)
.L_14:
        /*003c*/ 	.word	0x00000000
        /*0040*/ 	.short	0x0002
        /*0042*/ 	.short	0x0010
        /*0044*/ 	.byte	0x00, 0xf5, 0x21, 0x00


	//----- nvinfo : EIATTR_KPARAM_INFO
	.align		4
.L_15:
        /*0048*/ 	.byte	0x04, 0x17
        /*004a*/ 	.short	(.L_17 - .L_16)
.L_16:
        /*004c*/ 	.word	0x00000000
        /*0050*/ 	.short	0x0001
        /*0052*/ 	.short	0x0008
        /*0054*/ 	.byte	0x00, 0xf5, 0x21, 0x00


	//----- nvinfo : EIATTR_KPARAM_INFO
	.align		4
.L_17:
        /*0058*/ 	.byte	0x04, 0x17
        /*005a*/ 	.short	(.L_19 - .L_18)
.L_18:
        /*005c*/ 	.word	0x00000000
        /*0060*/ 	.short	0x0000
        /*0062*/ 	.short	0x0000
        /*0064*/ 	.byte	0x00, 0xf0, 0x11, 0x00


	//----- nvinfo : EIATTR_SPARSE_MMA_MASK
	.align		4
.L_19:
        /*0068*/ 	.byte	0x03, 0x50
        /*006a*/ 	.short	0x0000


	//----- nvinfo : EIATTR_MAXREG_COUNT
	.align		4
        /*006c*/ 	.byte	0x03, 0x1b
        /*006e*/ 	.short	0x00ff


	//----- nvinfo : EIATTR_NUM_BARRIERS
	.align		4
        /*0070*/ 	.byte	0x02, 0x4c
        /*0072*/ 	.byte	0x01
	.zero		1


	//----- nvinfo : EIATTR_MERCURY_ISA_VERSION
	.align		4
        /*0074*/ 	.byte	0x03, 0x5f
        /*0076*/ 	.short	0x0101


	//----- nvinfo : EIATTR_VRC_CTA_INIT_COUNT
	.align		4
        /*0078*/ 	.byte	0x02, 0x4a
	.zero		1
	.zero		1


	//----- nvinfo : EIATTR_EXIT_INSTR_OFFSETS
	.align		4
        /*007c*/ 	.byte	0x04, 0x1c
        /*007e*/ 	.short	(.L_21 - .L_20)


	//   ....[0]....
.L_20:
        /*0080*/ 	.word	0x000000b0


	//   ....[1]....
        /*0084*/ 	.word	0x00000390


	//----- nvinfo : EIATTR_CRS_STACK_SIZE
	.align		4
.L_21:
        /*0088*/ 	.byte	0x04, 0x1e
        /*008a*/ 	.short	(.L_23 - .L_22)
.L_22:
        /*008c*/ 	.word	0x00000000


	//----- nvinfo : EIATTR_CBANK_PARAM_SIZE
	.align		4
.L_23:
        /*0090*/ 	.byte	0x03, 0x19
        /*0092*/ 	.short	0x002c


	//----- nvinfo : EIATTR_PARAM_CBANK
	.align		4
        /*0094*/ 	.byte	0x04, 0x0a
        /*0096*/ 	.short	(.L_25 - .L_24)
	.align		4
.L_24:
        /*0098*/ 	.word	index@(.nv.constant0._Z17parallel_traverseiPiS_PxS_i)
        /*009c*/ 	.short	0x0380
        /*009e*/ 	.short	0x002c


	//----- nvinfo : EIATTR_SW_WAR
	.align		4
.L_25:
        /*00a0*/ 	.byte	0x04, 0x36
        /*00a2*/ 	.short	(.L_27 - .L_26)
.L_26:
        /*00a4*/ 	.word	0x00000008
.L_27:


//--------------------- .nv.callgraph             --------------------------
	.section	.nv.callgraph,"",@"SHT_CUDA_CALLGRAPH"
	.align	4
	.sectionentsize	8
	.align		4
        /*0000*/ 	.word	0x00000000
	.align		4
        /*0004*/ 	.word	0xffffffff
	.align		4
        /*0008*/ 	.word	0x00000000
	.align		4
        /*000c*/ 	.word	0xfffffffe
	.align		4
        /*0010*/ 	.word	0x00000000
	.align		4
        /*0014*/ 	.word	0xfffffffd
	.align		4
        /*0018*/ 	.word	0x00000000
	.align		4
        /*001c*/ 	.word	0xfffffffc


//--------------------- .text._Z17parallel_traverseiPiS_PxS_i --------------------------
	.section	.text._Z17parallel_traverseiPiS_PxS_i,"ax",@progbits
	.align	128
        .global         _Z17parallel_traverseiPiS_PxS_i
        .type           _Z17parallel_traverseiPiS_PxS_i,@function
        .size           _Z17parallel_traverseiPiS_PxS_i,(.L_x_3 - _Z17parallel_traverseiPiS_PxS_i)
        .other          _Z17parallel_traverseiPiS_PxS_i,@"STO_CUDA_ENTRY STV_DEFAULT"
_Z17parallel_traverseiPiS_PxS_i:
.text._Z17parallel_traverseiPiS_PxS_i:
[----:B------:R-:W-:Y:S08]  /*0000*/  LDC R1, c[0x0][0x37c] ;  /* 0x0000df00ff017b82 */ /* 0x000ff00000000800 */
[----:B------:R-:W0:Y:S01]  /*0010*/  LDC R0, c[0x0][0x380] ;  /* 0x0000e000ff007b82 */ /* 0x000e220000000800 */
[----:B------:R-:W1:Y:S01]  /*0020*/  LDCU.64 UR6, c[0x0][0x398] ;  /* 0x00007300ff0677ac */ /* 0x000e620008000a00 */
[----:B------:R-:W2:Y:S01]  /*0030*/  LDCU.64 UR4, c[0x0][0x358] ;  /* 0x00006b00ff0477ac */ /* 0x000ea20008000a00 */
[----:B0-----:R-:W-:-:S03]  /*0040*/  IMAD.WIDE R6, R0, 0x8, RZ ;  /* 0x0000000800067825 */ /* 0x001fc600078e02ff */
[----:B-1----:R-:W-:-:S04]  /*0050*/  IADD3 R2, P0, PT, R6, UR6, RZ ;  /* 0x0000000606027c10 */ /* 0x002fc8000ff1e0ff */
[----:B------:R-:W-:-:S05]  /*0060*/  IADD3.X R3, PT, PT, R7, UR7, RZ, P0, !PT ;  /* 0x0000000707037c10 */ /* 0x000fca00087fe4ff */
[----:B--2---:R-:W2:Y:S02]  /*0070*/  LDG.E.64 R10, desc[UR4][R2.64] ;  /* 0x00000004020a7981 */ /* 0x004ea4000c1e1b00 */
[----:B--2---:R-:W-:-:S04]  /*0080*/  LOP3.LUT R4, R10, 0x6, RZ, 0xc0, !PT ;  /* 0x000000060a047812 */ /* 0x004fc800078ec0ff */
[----:B------:R-:W-:-:S04]  /*0090*/  ISETP.NE.U32.AND P0, PT, R4, 0x4, PT ;  /* 0x000000040400780c */ /* 0x000fc80003f05070 */
[----:B------:R-:W-:-:S13]  /*00a0*/  ISETP.NE.AND.EX P0, PT, RZ, RZ, PT, P0 ;  /* 0x000000ffff00720c */ /* 0x000fda0003f05300 */
[----:B------:R-:W-:Y:S05]  /*00b0*/  @P0 EXIT ;  /* 0x000000000000094d */ /* 0x000fea0003800000 */
[----:B------:R-:W0:Y:S01]  /*00c0*/  S2R R13, SR_TID.X ;  /* 0x00000000000d7919 */ /* 0x000e220000002100 */
[----:B------:R-:W0:Y:S02]  /*00d0*/  LDC.64 R4, c[0x0][0x398] ;  /* 0x0000e600ff047b82 */ /* 0x000e240000000a00 */
[----:B0-----:R-:W-:-:S05]  /*00e0*/  IMAD.WIDE.U32 R4, R13, 0x8, R4 ;  /* 0x000000080d047825 */ /* 0x001fca00078e0004 */
[----:B------:R-:W2:Y:S01]  /*00f0*/  LDG.E R8, desc[UR4][R4.64] ;  /* 0x0000000404087981 */ /* 0x000ea2000c1e1900 */
[----:B------:R-:W-:Y:S01]  /*0100*/  BSSY.RECONVERGENT B0, `(.L_x_0) ;  /* 0x0000024000007945 */ /* 0x000fe20003800200 */
[----:B--2---:R-:W-:-:S13]  /*0110*/  LOP3.LUT P0, RZ, R8, 0x4, RZ, 0xc0, !PT ;  /* 0x0000000408ff7812 */ /* 0x004fda000780c0ff */
[----:B------:R-:W-:Y:S05]  /*0120*/  @P0 BRA `(.L_x_1) ;  /* 0x0000000000840947 */ /* 0x000fea0003800000 */
[----:B------:R-:W0:Y:S01]  /*0130*/  LDC.64 R8, c[0x0][0x388] ;  /* 0x0000e200ff087b82 */ /* 0x000e220000000a00 */
[----:B------:R-:W1:Y:S07]  /*0140*/  LDCU UR6, c[0x0][0x3a8] ;  /* 0x00007500ff0677ac */ /* 0x000e6e0008000800 */
[----:B------:R-:W2:Y:S01]  /*0150*/  LDC.64 R18, c[0x0][0x390] ;  /* 0x0000e400ff127b82 */ /* 0x000ea20000000a00 */
[----:B-1----:R-:W-:-:S04]  /*0160*/  IMAD R15, R0, UR6, R13 ;  /* 0x00000006000f7c24 */ /* 0x002fc8000f8e020d */
[----:B0-----:R-:W-:-:S06]  /*0170*/  IMAD.WIDE R16, R15, 0x4, R8 ;  /* 0x000000040f107825 */ /* 0x001fcc00078e0208 */
[----:B------:R-:W3:Y:S01]  /*0180*/  LDG.E R16, desc[UR4][R16.64] ;  /* 0x0000000410107981 */ /* 0x000ee2000c1e1900 */
[----:B--2---:R-:W-:-:S06]  /*0190*/  IMAD.WIDE R18, R15, 0x4, R18 ;  /* 0x000000040f127825 */ /* 0x004fcc00078e0212 */
[----:B------:R-:W3:Y:S02]  /*01a0*/  LDG.E R19, desc[UR4][R18.64] ;  /* 0x0000000412137981 */ /* 0x000ee4000c1e1900 */
[----:B---3--:R-:W-:-:S13]  /*01b0*/  ISETP.GT.AND P0, PT, R19, R16, PT ;  /* 0x000000101300720c */ /* 0x008fda0003f04270 */
[----:B------:R-:W0:Y:S01]  /*01c0*/  @P0 LDC.64 R14, c[0x0][0x3a0] ;  /* 0x0000e800ff0e0b82 */ /* 0x000e220000000a00 */
[----:B------:R-:W-:-:S04]  /*01d0*/  @P0 SHF.R.U64 R11, R10, 0xd, R11 ;  /* 0x0000000d0a0b0819 */ /* 0x000fc8000000120b */
[----:B------:R-:W-:-:S05]  /*01e0*/  @P0 VIADDMNMX R11, R19, -R16, R11, PT ;  /* 0x80000010130b0246 */ /* 0x000fca000380010b */
[----:B------:R-:W-:-:S04]  /*01f0*/  @P0 IMAD.WIDE R10, R11, 0x2000, R6 ;  /* 0x000020000b0a0825 */ /* 0x000fc800078e0206 */
[----:B------:R-:W-:Y:S01]  /*0200*/  @P0 IMAD.MOV.U32 R21, RZ, RZ, R11 ;  /* 0x000000ffff150224 */ /* 0x000fe200078e000b */
[----:B------:R-:W-:-:S05]  /*0210*/  @P0 LOP3.LUT R20, R10, 0x5, RZ, 0xfc, !PT ;  /* 0x000000050a140812 */ /* 0x000fca00078efcff */
[----:B------:R1:W-:Y:S04]  /*0220*/  @P0 STG.E.64 desc[UR4][R4.64], R20 ;  /* 0x0000001404000986 */ /* 0x0003e8000c101b04 */
[----:B0-----:R-:W2:Y:S01]  /*0230*/  @P0 LDG.E R10, desc[UR4][R14.64] ;  /* 0x000000040e0a0981 */ /* 0x001ea2000c1e1900 */
[----:B------:R-:W-:-:S04]  /*0240*/  IMAD R13, R13, UR6, R0 ;  /* 0x000000060d0d7c24 */ /* 0x000fc8000f8e0200 */
[----:B------:R-:W-:-:S04]  /*0250*/  IMAD.WIDE R8, R13, 0x4, R8 ;  /* 0x000000040d087825 */ /* 0x000fc800078e0208 */
[----:B--2---:R-:W-:-:S05]  /*0260*/  @P0 VIADD R17, R10, 0x1 ;  /* 0x000000010a110836 */ /* 0x004fca0000000000 */
[----:B------:R1:W-:Y:S04]  /*0270*/  @P0 STG.E desc[UR4][R14.64], R17 ;  /* 0x000000110e000986 */ /* 0x0003e8000c101904 */
[----:B------:R-:W2:Y:S02]  /*0280*/  LDG.E R8, desc[UR4][R8.64] ;  /* 0x0000000408087981 */ /* 0x000ea4000c1e1900 */
[----:B--2---:R-:W-:-:S13]  /*0290*/  ISETP.GE.AND P0, PT, R8, 0x1, PT ;  /* 0x000000010800780c */ /* 0x004fda0003f06270 */
[----:B------:R-:W2:Y:S01]  /*02a0*/  @P0 LDG.E.64 R10, desc[UR4][R2.64] ;  /* 0x00000004020a0981 */ /* 0x000ea2000c1e1b00 */
[----:B------:R-:W0:Y:S01]  /*02b0*/  @P0 LDC.64 R12, c[0x0][0x3a0] ;  /* 0x0000e800ff0c0b82 */ /* 0x000e220000000a00 */
[----:B--2---:R-:W-:-:S04]  /*02c0*/  @P0 SHF.R.U64 R11, R10, 0xd, R11 ;  /* 0x0000000d0a0b0819 */ /* 0x004fc8000000120b */
[----:B------:R-:W-:-:S05]  /*02d0*/  @P0 VIMNMX R11, PT, PT, R8, R11, PT ;  /* 0x0000000b080b0248 */ /* 0x000fca0003fe0100 */
[----:B------:R-:W-:-:S03]  /*02e0*/  @P0 IMAD.WIDE R6, R11, 0x2000, R6 ;  /* 0x000020000b060825 */ /* 0x000fc600078e0206 */
[----:B------:R-:W-:-:S05]  /*02f0*/  @P0 LOP3.LUT R6, R6, 0x4, RZ, 0xfc, !PT ;  /* 0x0000000406060812 */ /* 0x000fca00078efcff */
[----:B------:R1:W-:Y:S04]  /*0300*/  @P0 STG.E.64 desc[UR4][R4.64], R6 ;  /* 0x0000000604000986 */ /* 0x0003e8000c101b04 */
[----:B0-----:R-:W2:Y:S02]  /*0310*/  @P0 LDG.E R0, desc[UR4][R12.64] ;  /* 0x000000040c000981 */ /* 0x001ea4000c1e1900 */
[----:B--2---:R-:W-:-:S05]  /*0320*/  @P0 VIADD R9, R0, 0x1 ;  /* 0x0000000100090836 */ /* 0x004fca0000000000 */
[----:B------:R1:W-:Y:S02]  /*0330*/  @P0 STG.E desc[UR4][R12.64], R9 ;  /* 0x000000090c000986 */ /* 0x0003e4000c101904 */
.L_x_1:
[----:B------:R-:W-:Y:S05]  /*0340*/  BSYNC.RECONVERGENT B0 ;  /* 0x0000000000007941 */ /* 0x000fea0003800200 */
.L_x_0:
[----:B------:R-:W-:Y:S06]  /*0350*/  BAR.SYNC.DEFER_BLOCKING 0x0 ;  /* 0x0000000000007b1d */ /* 0x000fec0000010000 */
[----:B-1----:R-:W2:Y:S02]  /*0360*/  LDG.E.64 R4, desc[UR4][R2.64] ;  /* 0x0000000402047981 */ /* 0x002ea4000c1e1b00 */
[----:B--2---:R-:W-:-:S05]  /*0370*/  LOP3.LUT R4, R4, 0x2, RZ, 0xfc, !PT ;  /* 0x0000000204047812 */ /* 0x004fca00078efcff */
[----:B------:R-:W-:Y:S01]  /*0380*/  STG.E.64 desc[UR4][R2.64], R4 ;  /* 0x0000000402007986 */ /* 0x000fe2000c101b04 */
[----:B------:R-:W-:Y:S05]  /*0390*/  EXIT ;  /* 0x000000000000794d */ /* 0x000fea0003800000 */
.L_x_2:
[----:B------:R-:W-:-:S00]  /*03a0*/  BRA `(.L_x_2) ;  /* 0xfffffffc00fc7947 */ /* 0x000fc0000383ffff */
[----:B------:R-:W-:-:S00]  /*03b0*/  NOP ;  /* 0x0000000000007918 */ /* 0x000fc00000000000 */
        /* <DEDUP_REMOVED lines=12> */
.L_x_3:


//--------------------- .nv.shared.reserved.0     --------------------------
	.section	.nv.shared.reserved.0,"aw",@nobits
	.weak		__nv_reservedSMEM_offset_0_alias
	.size		__nv_reservedSMEM_offset_0_alias, 0, 64
	.other		__nv_reservedSMEM_offset_0_alias,@"STO_CUDA_RESERVED_SHARED STV_DEFAULT"
__nv_reservedSMEM_offset_0_alias:
	.zero		0
	.zero		64


//--------------------- .nv.constant0._Z17parallel_traverseiPiS_PxS_i --------------------------
	.section	.nv.constant0._Z17parallel_traverseiPiS_PxS_i,"a",@progbits
	.sectionflags	@""
	.align	4
.nv.constant0._Z17parallel_traverseiPiS_PxS_i:
	.zero		940


//--------------------- SYMBOLS --------------------------

	.type		.nv.reservedSmem.offset0,@object
	.size		.nv.reservedSmem.offset0,0x4
